//
// Generated by NVIDIA NVVM Compiler
//
// Compiler Build ID: CL-36424714
// Cuda compilation tools, release 13.0, V13.0.88
// Based on NVVM 20.0.0
//

.version 9.0
.target sm_100
.address_size 64

	// .globl	_Z13generate_dataPfS_
// _ZZ13generate_dataPfS_E5cache has been demoted
// _ZZ10first_passPfS_fE5cache has been demoted

.visible .entry _Z13generate_dataPfS_(
	.param .u64 .ptr .align 1 _Z13generate_dataPfS__param_0,
	.param .u64 .ptr .align 1 _Z13generate_dataPfS__param_1
)
{
	.reg .pred 	%p<7>;
	.reg .b32 	%r<18>;
	.reg .b32 	%f<14>;
	.reg .b64 	%rd<9>;
	// demoted variable
	.shared .align 4 .b8 _ZZ13generate_dataPfS_E5cache[1024];
	ld.param.u64 	%rd2, [_Z13generate_dataPfS__param_0];
	ld.param.u64 	%rd3, [_Z13generate_dataPfS__param_1];
	mov.u32 	%r1, %tid.x;
	mov.u32 	%r2, %ctaid.x;
	mov.u32 	%r17, %ntid.x;
	mad.lo.s32 	%r16, %r2, %r17, %r1;
	setp.gt.s32 	%p1, %r16, 9999999;
	mov.f32 	%f13, 0fFF800000;
	@%p1 bra 	$L__BB0_3;
	mov.u32 	%r11, %nctaid.x;
	mul.lo.s32 	%r5, %r17, %r11;
	cvta.to.global.u64 	%rd1, %rd2;
	mov.f32 	%f13, 0fFF800000;
$L__BB0_2:
	cvt.rn.f32.s32 	%f6, %r16;
	fma.rn.f32 	%f7, %f6, 0f3CA3D70A, 0f3C23D70A;
	mul.wide.s32 	%rd4, %r16, 4;
	add.s64 	%rd5, %rd1, %rd4;
	st.global.f32 	[%rd5], %f7;
	max.f32 	%f13, %f13, %f7;
	add.s32 	%r16, %r16, %r5;
	setp.lt.s32 	%p2, %r16, 10000000;
	@%p2 bra 	$L__BB0_2;
$L__BB0_3:
	shl.b32 	%r12, %r1, 2;
	mov.u32 	%r13, _ZZ13generate_dataPfS_E5cache;
	add.s32 	%r8, %r13, %r12;
	st.shared.f32 	[%r8], %f13;
	bar.sync 	0;
	setp.lt.u32 	%p3, %r17, 2;
	@%p3 bra 	$L__BB0_7;
$L__BB0_4:
	shr.u32 	%r10, %r17, 1;
	setp.ge.u32 	%p4, %r1, %r10;
	@%p4 bra 	$L__BB0_6;
	ld.shared.f32 	%f8, [%r8];
	shl.b32 	%r14, %r10, 2;
	add.s32 	%r15, %r8, %r14;
	ld.shared.f32 	%f9, [%r15];
	max.f32 	%f10, %f8, %f9;
	st.shared.f32 	[%r8], %f10;
$L__BB0_6:
	bar.sync 	0;
	setp.gt.u32 	%p5, %r17, 3;
	mov.u32 	%r17, %r10;
	@%p5 bra 	$L__BB0_4;
$L__BB0_7:
	setp.ne.s32 	%p6, %r1, 0;
	@%p6 bra 	$L__BB0_9;
	ld.shared.f32 	%f11, [_ZZ13generate_dataPfS_E5cache];
	cvta.to.global.u64 	%rd6, %rd3;
	mul.wide.u32 	%rd7, %r2, 4;
	add.s64 	%rd8, %rd6, %rd7;
	st.global.f32 	[%rd8], %f11;
$L__BB0_9:
	ret;

}
	// .globl	_Z10first_passPfS_f
.visible .entry _Z10first_passPfS_f(
	.param .u64 .ptr .align 1 _Z10first_passPfS_f_param_0,
	.param .u64 .ptr .align 1 _Z10first_passPfS_f_param_1,
	.param .f32 _Z10first_passPfS_f_param_2
)
{
	.reg .pred 	%p<7>;
	.reg .b32 	%r<20>;
	.reg .b32 	%f<27>;
	.reg .b64 	%rd<9>;
	// demoted variable
	.shared .align 4 .b8 _ZZ10first_passPfS_fE5cache[1024];
	ld.param.u64 	%rd2, [_Z10first_passPfS_f_param_0];
	ld.param.u64 	%rd3, [_Z10first_passPfS_f_param_1];
	ld.param.f32 	%f4, [_Z10first_passPfS_f_param_2];
	mov.u32 	%r1, %tid.x;
	mov.u32 	%r2, %ctaid.x;
	mov.u32 	%r19, %ntid.x;
	mad.lo.s32 	%r18, %r2, %r19, %r1;
	setp.gt.s32 	%p1, %r18, 9999999;
	mov.f32 	%f26, 0f00000000;
	@%p1 bra 	$L__BB1_3;
	mov.u32 	%r11, %nctaid.x;
	mul.lo.s32 	%r5, %r19, %r11;
	cvta.to.global.u64 	%rd1, %rd2;
	mov.f32 	%f26, 0f00000000;
$L__BB1_2:
	mul.wide.s32 	%rd4, %r18, 4;
	add.s64 	%rd5, %rd1, %rd4;
	ld.global.f32 	%f7, [%rd5];
	sub.f32 	%f8, %f7, %f4;
	fma.rn.f32 	%f9, %f8, 0f3BBB989D, 0f3F000000;
	cvt.sat.f32.f32 	%f10, %f9;
	mov.f32 	%f11, 0f4B400001;
	mov.f32 	%f12, 0f437C0000;
	fma.rm.f32 	%f13, %f10, %f12, %f11;
	add.f32 	%f14, %f13, 0fCB40007F;
	neg.f32 	%f15, %f14;
	fma.rn.f32 	%f16, %f8, 0f3FB8AA3B, %f15;
	fma.rn.f32 	%f17, %f8, 0f32A57060, %f16;
	mov.b32 	%r12, %f13;
	shl.b32 	%r13, %r12, 23;
	mov.b32 	%f18, %r13;
	ex2.approx.ftz.f32 	%f19, %f17;
	mul.f32 	%f20, %f19, %f18;
	st.global.f32 	[%rd5], %f20;
	add.f32 	%f26, %f26, %f20;
	add.s32 	%r18, %r18, %r5;
	setp.lt.s32 	%p2, %r18, 10000000;
	@%p2 bra 	$L__BB1_2;
$L__BB1_3:
	shl.b32 	%r14, %r1, 2;
	mov.u32 	%r15, _ZZ10first_passPfS_fE5cache;
	add.s32 	%r8, %r15, %r14;
	st.shared.f32 	[%r8], %f26;
	bar.sync 	0;
	setp.lt.u32 	%p3, %r19, 2;
	@%p3 bra 	$L__BB1_7;
$L__BB1_4:
	shr.u32 	%r10, %r19, 1;
	setp.ge.u32 	%p4, %r1, %r10;
	@%p4 bra 	$L__BB1_6;
	ld.shared.f32 	%f21, [%r8];
	shl.b32 	%r16, %r10, 2;
	add.s32 	%r17, %r8, %r16;
	ld.shared.f32 	%f22, [%r17];
	add.f32 	%f23, %f21, %f22;
	st.shared.f32 	[%r8], %f23;
$L__BB1_6:
	bar.sync 	0;
	setp.gt.u32 	%p5, %r19, 3;
	mov.u32 	%r19, %r10;
	@%p5 bra 	$L__BB1_4;
$L__BB1_7:
	setp.ne.s32 	%p6, %r1, 0;
	@%p6 bra 	$L__BB1_9;
	ld.shared.f32 	%f24, [_ZZ10first_passPfS_fE5cache];
	cvta.to.global.u64 	%rd6, %rd3;
	mul.wide.u32 	%rd7, %r2, 4;
	add.s64 	%rd8, %rd6, %rd7;
	st.global.f32 	[%rd8], %f24;
$L__BB1_9:
	ret;

}
	// .globl	_Z11second_passPfS_f
.visible .entry _Z11second_passPfS_f(
	.param .u64 .ptr .align 1 _Z11second_passPfS_f_param_0,
	.param .u64 .ptr .align 1 _Z11second_passPfS_f_param_1,
	.param .f32 _Z11second_passPfS_f_param_2
)
{
	.reg .pred 	%p<3>;
	.reg .b32 	%r<10>;
	.reg .b32 	%f<4>;
	.reg .b64 	%rd<8>;

	ld.param.u64 	%rd3, [_Z11second_passPfS_f_param_0];
	ld.param.u64 	%rd4, [_Z11second_passPfS_f_param_1];
	ld.param.f32 	%f1, [_Z11second_passPfS_f_param_2];
	mov.u32 	%r6, %tid.x;
	mov.u32 	%r7, %ctaid.x;
	mov.u32 	%r1, %ntid.x;
	mad.lo.s32 	%r9, %r7, %r1, %r6;
	setp.gt.s32 	%p1, %r9, 9999999;
	@%p1 bra 	$L__BB2_3;
	mov.u32 	%r8, %nctaid.x;
	mul.lo.s32 	%r3, %r1, %r8;
	cvta.to.global.u64 	%rd1, %rd3;
	cvta.to.global.u64 	%rd2, %rd4;
$L__BB2_2:
	mul.wide.s32 	%rd5, %r9, 4;
	add.s64 	%rd6, %rd1, %rd5;
	ld.global.f32 	%f2, [%rd6];
	div.rn.f32 	%f3, %f2, %f1;
	add.s64 	%rd7, %rd2, %rd5;
	st.global.f32 	[%rd7], %f3;
	add.s32 	%r9, %r9, %r3;
	setp.lt.s32 	%p2, %r9, 10000000;
	@%p2 bra 	$L__BB2_2;
$L__BB2_3:
	ret;

}


// ===== COMPILED SASS (sm_100) =====

	.target	sm_100

	.elftype	@"ET_EXEC"


//--------------------- .note.nv.tkinfo           --------------------------
	.section	.note.nv.tkinfo,"",@"SHT_NOTE"
	.sectionflags	@"SHF_NOTE_NV_TKINFO"
	.tkinfo
        /*0018*/ 	.word	0x00000002
        /*0030*/ 	.string	""
        /*0030*/ 	.string	"ptxas"
        /*0030*/ 	.string	"Cuda compilation tools, release 13.0, V13.0.88"
        /*0030*/ 	.string	"Build cuda_13.0.r13.0/compiler.36424714_0"
        /*0030*/ 	.string	"-arch sm_100 -m 64 "



//--------------------- .note.nv.cuinfo           --------------------------
	.section	.note.nv.cuinfo,"",@"SHT_NOTE"
	.sectionflags	@"SHF_NOTE_NV_CUINFO"
        /*0018*/ 	.short	0x0002
        /*001a*/ 	.short	0x0064
        /*001c*/ 	.short	0x0082
	.zero		2


//--------------------- .nv.info                  --------------------------
	.section	.nv.info,"",@"SHT_CUDA_INFO"
	.align	4


	//----- nvinfo : EIATTR_REGCOUNT
	.align		4
        /*0000*/ 	.byte	0x04, 0x2f
        /*0002*/ 	.short	(.L_1 - .L_0)
	.align		4
.L_0:
        /*0004*/ 	.word	index@(_Z13generate_dataPfS_)
        /*0008*/ 	.word	0x00000010


	//----- nvinfo : EIATTR_FRAME_SIZE
	.align		4
.L_1:
        /*000c*/ 	.byte	0x04, 0x11
        /*000e*/ 	.short	(.L_3 - .L_2)
	.align		4
.L_2:
        /*0010*/ 	.word	index@(_Z13generate_dataPfS_)
        /*0014*/ 	.word	0x00000000


	//----- nvinfo : EIATTR_REGCOUNT
	.align		4
.L_3:
        /*0018*/ 	.byte	0x04, 0x2f
        /*001a*/ 	.short	(.L_5 - .L_4)
	.align		4
.L_4:
        /*001c*/ 	.word	index@(_Z10first_passPfS_f)
        /*0020*/ 	.word	0x00000011


	//----- nvinfo : EIATTR_FRAME_SIZE
	.align		4
.L_5:
        /*0024*/ 	.byte	0x04, 0x11
        /*0026*/ 	.short	(.L_7 - .L_6)
	.align		4
.L_6:
        /*0028*/ 	.word	index@(_Z10first_passPfS_f)
        /*002c*/ 	.word	0x00000000


	//----- nvinfo : EIATTR_REGCOUNT
	.align		4
.L_7:
        /*0030*/ 	.byte	0x04, 0x2f
        /*0032*/ 	.short	(.L_9 - .L_8)
	.align		4
.L_8:
        /*0034*/ 	.word	index@(_Z11second_passPfS_f)
        /*0038*/ 	.word	0x00000018


	//----- nvinfo : EIATTR_FRAME_SIZE
	.align		4
.L_9:
        /*003c*/ 	.byte	0x04, 0x11
        /*003e*/ 	.short	(.L_11 - .L_10)
	.align		4
.L_10:
        /*0040*/ 	.word	index@($__internal_0_$__cuda_sm3x_div_rn_noftz_f32_slowpath)
        /*0044*/ 	.word	0x00000000


	//----- nvinfo : EIATTR_FRAME_SIZE
	.align		4
.L_11:
        /*0048*/ 	.byte	0x04, 0x11
        /*004a*/ 	.short	(.L_13 - .L_12)
	.align		4
.L_12:
        /*004c*/ 	.word	index@(_Z11second_passPfS_f)
        /*0050*/ 	.word	0x00000000


	//----- nvinfo : EIATTR_MIN_STACK_SIZE
	.align		4
.L_13:
        /*0054*/ 	.byte	0x04, 0x12
        /*0056*/ 	.short	(.L_15 - .L_14)
	.align		4
.L_14:
        /*0058*/ 	.word	index@(_Z11second_passPfS_f)
        /*005c*/ 	.word	0x00000000


	//----- nvinfo : EIATTR_MIN_STACK_SIZE
	.align		4
.L_15:
        /*0060*/ 	.byte	0x04, 0x12
        /*0062*/ 	.short	(.L_17 - .L_16)
	.align		4
.L_16:
        /*0064*/ 	.word	index@(_Z10first_passPfS_f)
        /*0068*/ 	.word	0x00000000


	//----- nvinfo : EIATTR_MIN_STACK_SIZE
	.align		4
.L_17:
        /*006c*/ 	.byte	0x04, 0x12
        /*006e*/ 	.short	(.L_19 - .L_18)
	.align		4
.L_18:
        /*0070*/ 	.word	index@(_Z13generate_dataPfS_)
        /*0074*/ 	.word	0x00000000
.L_19:


//--------------------- .nv.compat                --------------------------
	.section	.nv.compat,"",@"SHT_CUDA_COMPAT_INFO"
	.align	4
        /*0000*/ 	.byte	0x02, 0x09, 0x00, 0x00, 0x02, 0x02, 0x01, 0x00, 0x02, 0x05, 0x05, 0x00, 0x03, 0x07, 0x01, 0x01
        /*0010*/ 	.byte	0x02, 0x03, 0x00, 0x00, 0x02, 0x06, 0x01, 0x00, 0x04, 0x0b, 0x08, 0x00, 0x01, 0x00, 0x00, 0x00
        /*0020*/ 	.byte	0x00, 0x00, 0x00, 0x00


//--------------------- .nv.info._Z11second_passPfS_f --------------------------
	.section	.nv.info._Z11second_passPfS_f,"",@"SHT_CUDA_INFO"
	.sectionflags	@""
	.align	4


	//----- nvinfo : EIATTR_CUDA_API_VERSION
	.align		4
        /*0000*/ 	.byte	0x04, 0x37
        /*0002*/ 	.short	(.L_21 - .L_20)
.L_20:
        /*0004*/ 	.word	0x00000082


	//----- nvinfo : EIATTR_KPARAM_INFO
	.align		4
.L_21:
        /*0008*/ 	.byte	0x04, 0x17
        /*000a*/ 	.short	(.L_23 - .L_22)
.L_22:
        /*000c*/ 	.word	0x00000000
        /*0010*/ 	.short	0x0002
        /*0012*/ 	.short	0x0010
        /*0014*/ 	.byte	0x00, 0xf0, 0x11, 0x00


	//----- nvinfo : EIATTR_KPARAM_INFO
	.align		4
.L_23:
        /*0018*/ 	.byte	0x04, 0x17
        /*001a*/ 	.short	(.L_25 - .L_24)
.L_24:
        /*001c*/ 	.word	0x00000000
        /*0020*/ 	.short	0x0001
        /*0022*/ 	.short	0x0008
        /*0024*/ 	.byte	0x00, 0xf5, 0x21, 0x00


	//----- nvinfo : EIATTR_KPARAM_INFO
	.align		4
.L_25:
        /*0028*/ 	.byte	0x04, 0x17
        /*002a*/ 	.short	(.L_27 - .L_26)
.L_26:
        /*002c*/ 	.word	0x00000000
        /*0030*/ 	.short	0x0000
        /*0032*/ 	.short	0x0000
        /*0034*/ 	.byte	0x00, 0xf5, 0x21, 0x00


	//----- nvinfo : EIATTR_SPARSE_MMA_MASK
	.align		4
.L_27:
        /*0038*/ 	.byte	0x03, 0x50
        /*003a*/ 	.short	0x0000


	//----- nvinfo : EIATTR_MAXREG_COUNT
	.align		4
        /*003c*/ 	.byte	0x03, 0x1b
        /*003e*/ 	.short	0x00ff


	//----- nvinfo : EIATTR_MERCURY_ISA_VERSION
	.align		4
        /*0040*/ 	.byte	0x03, 0x5f
        /*0042*/ 	.short	0x0101


	//----- nvinfo : EIATTR_VRC_CTA_INIT_COUNT
	.align		4
        /*0044*/ 	.byte	0x02, 0x4a
	.zero		1
	.zero		1


	//----- nvinfo : EIATTR_EXIT_INSTR_OFFSETS
	.align		4
        /*0048*/ 	.byte	0x04, 0x1c
        /*004a*/ 	.short	(.L_29 - .L_28)


	//   ....[0]....
.L_28:
        /*004c*/ 	.word	0x00000060


	//   ....[1]....
        /*0050*/ 	.word	0x00000220


	//----- nvinfo : EIATTR_CRS_STACK_SIZE
	.align		4
.L_29:
        /*0054*/ 	.byte	0x04, 0x1e
        /*0056*/ 	.short	(.L_31 - .L_30)
.L_30:
        /*0058*/ 	.word	0x00000000


	//----- nvinfo : EIATTR_CBANK_PARAM_SIZE
	.align		4
.L_31:
        /*005c*/ 	.byte	0x03, 0x19
        /*005e*/ 	.short	0x0014


	//----- nvinfo : EIATTR_PARAM_CBANK
	.align		4
        /*0060*/ 	.byte	0x04, 0x0a
        /*0062*/ 	.short	(.L_33 - .L_32)
	.align		4
.L_32:
        /*0064*/ 	.word	index@(.nv.constant0._Z11second_passPfS_f)
        /*0068*/ 	.short	0x0380
        /*006a*/ 	.short	0x0014


	//----- nvinfo : EIATTR_SW_WAR
	.align		4
.L_33:
        /*006c*/ 	.byte	0x04, 0x36
        /*006e*/ 	.short	(.L_35 - .L_34)
.L_34:
        /*0070*/ 	.word	0x00000008
.L_35:


//--------------------- .nv.info._Z10first_passPfS_f --------------------------
	.section	.nv.info._Z10first_passPfS_f,"",@"SHT_CUDA_INFO"
	.sectionflags	@""
	.align	4


	//----- nvinfo : EIATTR_CUDA_API_VERSION
	.align		4
        /*0000*/ 	.byte	0x04, 0x37
        /*0002*/ 	.short	(.L_37 - .L_36)
.L_36:
        /*0004*/ 	.word	0x00000082


	//----- nvinfo : EIATTR_KPARAM_INFO
	.align		4
.L_37:
        /*0008*/ 	.byte	0x04, 0x17
        /*000a*/ 	.short	(.L_39 - .L_38)
.L_38:
        /*000c*/ 	.word	0x00000000
        /*0010*/ 	.short	0x0002
        /*0012*/ 	.short	0x0010
        /*0014*/ 	.byte	0x00, 0xf0, 0x11, 0x00


	//----- nvinfo : EIATTR_KPARAM_INFO
	.align		4
.L_39:
        /*0018*/ 	.byte	0x04, 0x17
        /*001a*/ 	.short	(.L_41 - .L_40)
.L_40:
        /*001c*/ 	.word	0x00000000
        /*0020*/ 	.short	0x0001
        /*0022*/ 	.short	0x0008
        /*0024*/ 	.byte	0x00, 0xf5, 0x21, 0x00


	//----- nvinfo : EIATTR_KPARAM_INFO
	.align		4
.L_41:
        /*0028*/ 	.byte	0x04, 0x17
        /*002a*/ 	.short	(.L_43 - .L_42)
.L_42:
        /*002c*/ 	.word	0x00000000
        /*0030*/ 	.short	0x0000
        /*0032*/ 	.short	0x0000
        /*0034*/ 	.byte	0x00, 0xf5, 0x21, 0x00


	//----- nvinfo : EIATTR_SPARSE_MMA_MASK
	.align		4
.L_43:
        /*0038*/ 	.byte	0x03, 0x50
        /*003a*/ 	.short	0x0000


	//----- nvinfo : EIATTR_MAXREG_COUNT
	.align		4
        /*003c*/ 	.byte	0x03, 0x1b
        /*003e*/ 	.short	0x00ff


	//----- nvinfo : EIATTR_NUM_BARRIERS
	.align		4
        /*0040*/ 	.byte	0x02, 0x4c
        /*0042*/ 	.byte	0x01
	.zero		1


	//----- nvinfo : EIATTR_MERCURY_ISA_VERSION
	.align		4
        /*0044*/ 	.byte	0x03, 0x5f
        /*0046*/ 	.short	0x0101


	//----- nvinfo : EIATTR_VRC_CTA_INIT_COUNT
	.align		4
        /*0048*/ 	.byte	0x02, 0x4a
	.zero		1
	.zero		1


	//----- nvinfo : EIATTR_EXIT_INSTR_OFFSETS
	.align		4
        /*004c*/ 	.byte	0x04, 0x1c
        /*004e*/ 	.short	(.L_45 - .L_44)


	//   ....[0]....
.L_44:
        /*0050*/ 	.word	0x00000380


	//   ....[1]....
        /*0054*/ 	.word	0x00000400


	//----- nvinfo : EIATTR_CRS_STACK_SIZE
	.align		4
.L_45:
        /*0058*/ 	.byte	0x04, 0x1e
        /*005a*/ 	.short	(.L_47 - .L_46)
.L_46:
        /*005c*/ 	.word	0x00000000


	//----- nvinfo : EIATTR_CBANK_PARAM_SIZE
	.align		4
.L_47:
        /*0060*/ 	.byte	0x03, 0x19
        /*0062*/ 	.short	0x0014


	//----- nvinfo : EIATTR_PARAM_CBANK
	.align		4
        /*0064*/ 	.byte	0x04, 0x0a
        /*0066*/ 	.short	(.L_49 - .L_48)
	.align		4
.L_48:
        /*0068*/ 	.word	index@(.nv.constant0._Z10first_passPfS_f)
        /*006c*/ 	.short	0x0380
        /*006e*/ 	.short	0x0014


	//----- nvinfo : EIATTR_SW_WAR
	.align		4
.L_49:
        /*0070*/ 	.byte	0x04, 0x36
        /*0072*/ 	.short	(.L_51 - .L_50)
.L_50:
        /*0074*/ 	.word	0x00000008
.L_51:


//--------------------- .nv.info._Z13generate_dataPfS_ --------------------------
	.section	.nv.info._Z13generate_dataPfS_,"",@"SHT_CUDA_INFO"
	.sectionflags	@""
	.align	4


	//----- nvinfo : EIATTR_CUDA_API_VERSION
	.align		4
        /*0000*/ 	.byte	0x04, 0x37
        /*0002*/ 	.short	(.L_53 - .L_52)
.L_52:
        /*0004*/ 	.word	0x00000082


	//----- nvinfo : EIATTR_KPARAM_INFO
	.align		4
.L_53:
        /*0008*/ 	.byte	0x04, 0x17
        /*000a*/ 	.short	(.L_55 - .L_54)
.L_54:
        /*000c*/ 	.word	0x00000000
        /*0010*/ 	.short	0x0001
        /*0012*/ 	.short	0x0008
        /*0014*/ 	.byte	0x00, 0xf5, 0x21, 0x00


	//----- nvinfo : EIATTR_KPARAM_INFO
	.align		4
.L_55:
        /*0018*/ 	.byte	0x04, 0x17
        /*001a*/ 	.short	(.L_57 - .L_56)
.L_56:
        /*001c*/ 	.word	0x00000000
        /*0020*/ 	.short	0x0000
        /*0022*/ 	.short	0x0000
        /*0024*/ 	.byte	0x00, 0xf5, 0x21, 0x00


	//----- nvinfo : EIATTR_SPARSE_MMA_MASK
	.align		4
.L_57:
        /*0028*/ 	.byte	0x03, 0x50
        /*002a*/ 	.short	0x0000


	//----- nvinfo : EIATTR_MAXREG_COUNT
	.align		4
        /*002c*/ 	.byte	0x03, 0x1b
        /*002e*/ 	.short	0x00ff


	//----- nvinfo : EIATTR_NUM_BARRIERS
	.align		4
        /*0030*/ 	.byte	0x02, 0x4c
        /*0032*/ 	.byte	0x01
	.zero		1


	//----- nvinfo : EIATTR_MERCURY_ISA_VERSION
	.align		4
        /*0034*/ 	.byte	0x03, 0x5f
        /*0036*/ 	.short	0x0101


	//----- nvinfo : EIATTR_VRC_CTA_INIT_COUNT
	.align		4
        /*0038*/ 	.byte	0x02, 0x4a
	.zero		1
	.zero		1


	//----- nvinfo : EIATTR_EXIT_INSTR_OFFSETS
	.align		4
        /*003c*/ 	.byte	0x04, 0x1c
        /*003e*/ 	.short	(.L_59 - .L_58)


	//   ....[0]....
.L_58:
        /*0040*/ 	.word	0x000002d0


	//   ....[1]....
        /*0044*/ 	.word	0x00000350


	//----- nvinfo : EIATTR_CRS_STACK_SIZE
	.align		4
.L_59:
        /*0048*/ 	.byte	0x04, 0x1e
        /*004a*/ 	.short	(.L_61 - .L_60)
.L_60:
        /*004c*/ 	.word	0x00000000


	//----- nvinfo : EIATTR_CBANK_PARAM_SIZE
	.align		4
.L_61:
        /*0050*/ 	.byte	0x03, 0x19
        /*0052*/ 	.short	0x0010


	//----- nvinfo : EIATTR_PARAM_CBANK
	.align		4
        /*0054*/ 	.byte	0x04, 0x0a
        /*0056*/ 	.short	(.L_63 - .L_62)
	.align		4
.L_62:
        /*0058*/ 	.word	index@(.nv.constant0._Z13generate_dataPfS_)
        /*005c*/ 	.short	0x0380
        /*005e*/ 	.short	0x0010


	//----- nvinfo : EIATTR_SW_WAR
	.align		4
.L_63:
        /*0060*/ 	.byte	0x04, 0x36
        /*0062*/ 	.short	(.L_65 - .L_64)
.L_64:
        /*0064*/ 	.word	0x00000008
.L_65:


//--------------------- .nv.callgraph             --------------------------
	.section	.nv.callgraph,"",@"SHT_CUDA_CALLGRAPH"
	.align	4
	.sectionentsize	8
	.align		4
        /*0000*/ 	.word	0x00000000
	.align		4
        /*0004*/ 	.word	0xffffffff
	.align		4
        /*0008*/ 	.word	0x00000000
	.align		4
        /*000c*/ 	.word	0xfffffffe
	.align		4
        /*0010*/ 	.word	0x00000000
	.align		4
        /*0014*/ 	.word	0xfffffffd
	.align		4
        /*0018*/ 	.word	0x00000000
	.align		4
        /*001c*/ 	.word	0xfffffffc


//--------------------- .text._Z11second_passPfS_f --------------------------
	.section	.text._Z11second_passPfS_f,"ax",@progbits
	.align	128
        .global         _Z11second_passPfS_f
        .type           _Z11second_passPfS_f,@function
        .size           _Z11second_passPfS_f,(.L_x_27 - _Z11second_passPfS_f)
        .other          _Z11second_passPfS_f,@"STO_CUDA_ENTRY STV_DEFAULT"
_Z11second_passPfS_f:
.text._Z11second_passPfS_f:
[----:B------:R-:W-:Y:S01]  /*0000*/  LDC R1, c[0x0][0x37c] ;  /* 0x0000df00ff017b82 */ /* 0x000fe20000000800 */
[----:B------:R-:W0:Y:S07]  /*0010*/  S2R R11, SR_TID.X ;  /* 0x00000000000b7919 */ /* 0x000e2e0000002100 */
[----:B------:R-:W0:Y:S08]  /*0020*/  S2UR UR4, SR_CTAID.X ;  /* 0x00000000000479c3 */ /* 0x000e300000002500 */
[----:B------:R-:W0:Y:S02]  /*0030*/  LDC R2, c[0x0][0x360] ;  /* 0x0000d800ff027b82 */ /* 0x000e240000000800 */
[----:B0-----:R-:W-:-:S05]  /*0040*/  IMAD R11, R2, UR4, R11 ;  /* 0x00000004020b7c24 */ /* 0x001fca000f8e020b */
[----:B------:R-:W-:-:S13]  /*0050*/  ISETP.GT.AND P0, PT, R11, 0x98967f, PT ;  /* 0x0098967f0b00780c */ /* 0x000fda0003f04270 */
[----:B------:R-:W-:Y:S05]  /*0060*/  @P0 EXIT ;  /* 0x000000000000094d */ /* 0x000fea0003800000 */
[----:B------:R-:W0:Y:S01]  /*0070*/  LDC R9, c[0x0][0x390] ;  /* 0x0000e400ff097b82 */ /* 0x000e220000000800 */
[----:B------:R-:W1:Y:S01]  /*0080*/  LDCU UR4, c[0x0][0x370] ;  /* 0x00006e00ff0477ac */ /* 0x000e620008000800 */
[----:B------:R-:W2:Y:S06]  /*0090*/  LDCU.64 UR6, c[0x0][0x358] ;  /* 0x00006b00ff0677ac */ /* 0x000eac0008000a00 */
[----:B------:R-:W3:Y:S08]  /*00a0*/  LDC.64 R4, c[0x0][0x380] ;  /* 0x0000e000ff047b82 */ /* 0x000ef00000000a00 */
[----:B------:R-:W4:Y:S01]  /*00b0*/  LDC.64 R6, c[0x0][0x388] ;  /* 0x0000e200ff067b82 */ /* 0x000f220000000a00 */
[----:B-1----:R-:W-:-:S07]  /*00c0*/  IMAD R2, R2, UR4, RZ ;  /* 0x0000000402027c24 */ /* 0x002fce000f8e02ff */
.L_x_2:
[----:B---3--:R-:W-:-:S05]  /*00d0*/  IMAD.WIDE R14, R11, 0x4, R4 ;  /* 0x000000040b0e7825 */ /* 0x008fca00078e0204 */
[----:B--2---:R-:W2:Y:S01]  /*00e0*/  LDG.E R0, desc[UR6][R14.64] ;  /* 0x000000060e007981 */ /* 0x004ea2000c1e1900 */
[----:B0-----:R-:W0:Y:S01]  /*00f0*/  MUFU.RCP R8, R9 ;  /* 0x0000000900087308 */ /* 0x001e220000001000 */
[--C-:B-1----:R-:W-:Y:S01]  /*0100*/  IMAD.MOV.U32 R13, RZ, RZ, R11.reuse ;  /* 0x000000ffff0d7224 */ /* 0x102fe200078e000b */
[----:B------:R-:W-:Y:S01]  /*0110*/  BSSY.RECONVERGENT B0, `(.L_x_0) ;  /* 0x000000d000007945 */ /* 0x000fe20003800200 */
[----:B------:R-:W-:-:S05]  /*0120*/  IMAD.IADD R11, R2, 0x1, R11 ;  /* 0x00000001020b7824 */ /* 0x000fca00078e020b */
[----:B------:R-:W-:Y:S01]  /*0130*/  ISETP.GE.AND P2, PT, R11, 0x989680, PT ;  /* 0x009896800b00780c */ /* 0x000fe20003f46270 */
[----:B0-----:R-:W-:-:S04]  /*0140*/  FFMA R3, R8, -R9, 1 ;  /* 0x3f80000008037423 */ /* 0x001fc80000000809 */
[----:B------:R-:W-:Y:S01]  /*0150*/  FFMA R3, R8, R3, R8 ;  /* 0x0000000308037223 */ /* 0x000fe20000000008 */
[----:B--2---:R-:W0:Y:S03]  /*0160*/  FCHK P0, R0, R9 ;  /* 0x0000000900007302 */ /* 0x004e260000000000 */
[----:B------:R-:W-:-:S04]  /*0170*/  FFMA R8, R0, R3, RZ ;  /* 0x0000000300087223 */ /* 0x000fc800000000ff */
[----:B------:R-:W-:-:S04]  /*0180*/  FFMA R10, R8, -R9, R0 ;  /* 0x80000009080a7223 */ /* 0x000fc80000000000 */
[----:B------:R-:W-:Y:S01]  /*0190*/  FFMA R3, R3, R10, R8 ;  /* 0x0000000a03037223 */ /* 0x000fe20000000008 */
[----:B0-----:R-:W-:Y:S06]  /*01a0*/  @!P0 BRA `(.L_x_1) ;  /* 0x00000000000c8947 */ /* 0x001fec0003800000 */
[----:B------:R-:W-:-:S07]  /*01b0*/  MOV R8, 0x1d0 ;  /* 0x000001d000087802 */ /* 0x000fce0000000f00 */
[----:B----4-:R-:W-:Y:S05]  /*01c0*/  CALL.REL.NOINC `($__internal_0_$__cuda_sm3x_div_rn_noftz_f32_slowpath) ;  /* 0x0000000000187944 */ /* 0x010fea0003c00000 */
[----:B------:R-:W-:-:S07]  /*01d0*/  IMAD.MOV.U32 R3, RZ, RZ, R0 ;  /* 0x000000ffff037224 */ /* 0x000fce00078e0000 */
.L_x_1:
[----:B------:R-:W-:Y:S05]  /*01e0*/  BSYNC.RECONVERGENT B0 ;  /* 0x0000000000007941 */ /* 0x000fea0003800200 */
.L_x_0:
[----:B----4-:R-:W-:-:S05]  /*01f0*/  IMAD.WIDE R12, R13, 0x4, R6 ;  /* 0x000000040d0c7825 */ /* 0x010fca00078e0206 */
[----:B------:R1:W-:Y:S01]  /*0200*/  STG.E desc[UR6][R12.64], R3 ;  /* 0x000000030c007986 */ /* 0x0003e2000c101906 */
[----:B------:R-:W-:Y:S05]  /*0210*/  @!P2 BRA `(.L_x_2) ;  /* 0xfffffffc00aca947 */ /* 0x000fea000383ffff */
[----:B------:R-:W-:Y:S05]  /*0220*/  EXIT ;  /* 0x000000000000794d */ /* 0x000fea0003800000 */
        .weak           $__internal_0_$__cuda_sm3x_div_rn_noftz_f32_slowpath
        .type           $__internal_0_$__cuda_sm3x_div_rn_noftz_f32_slowpath,@function
        .size           $__internal_0_$__cuda_sm3x_div_rn_noftz_f32_slowpath,(.L_x_27 - $__internal_0_$__cuda_sm3x_div_rn_noftz_f32_slowpath)
$__internal_0_$__cuda_sm3x_div_rn_noftz_f32_slowpath:
[----:B------:R-:W0:Y:S01]  /*0230*/  LDC R3, c[0x0][0x390] ;  /* 0x0000e400ff037b82 */ /* 0x000e220000000800 */
[--C-:B------:R-:W-:Y:S01]  /*0240*/  SHF.R.U32.HI R10, RZ, 0x17, R0.reuse ;  /* 0x00000017ff0a7819 */ /* 0x100fe20000011600 */
[----:B------:R-:W1:Y:S01]  /*0250*/  LDCU UR4, c[0x0][0x390] ;  /* 0x00007200ff0477ac */ /* 0x000e620008000800 */
[----:B------:R-:W-:Y:S01]  /*0260*/  BSSY.RECONVERGENT B1, `(.L_x_3) ;  /* 0x0000064000017945 */ /* 0x000fe20003800200 */
[----:B------:R-:W-:Y:S01]  /*0270*/  IMAD.MOV.U32 R14, RZ, RZ, R0 ;  /* 0x000000ffff0e7224 */ /* 0x000fe200078e0000 */
[----:B------:R-:W-:-:S05]  /*0280*/  LOP3.LUT R18, R10, 0xff, RZ, 0xc0, !PT ;  /* 0x000000ff0a127812 */ /* 0x000fca00078ec0ff */
[----:B------:R-:W-:Y:S02]  /*0290*/  VIADD R17, R18, 0xffffffff ;  /* 0xffffffff12117836 */ /* 0x000fe40000000000 */
[----:B-1----:R-:W-:Y:S01]  /*02a0*/  IMAD.U32 R15, RZ, RZ, UR4 ;  /* 0x00000004ff0f7e24 */ /* 0x002fe2000f8e00ff */
[----:B0-----:R-:W-:-:S04]  /*02b0*/  SHF.R.U32.HI R12, RZ, 0x17, R3 ;  /* 0x00000017ff0c7819 */ /* 0x001fc80000011603 */
[----:B------:R-:W-:-:S05]  /*02c0*/  LOP3.LUT R12, R12, 0xff, RZ, 0xc0, !PT ;  /* 0x000000ff0c0c7812 */ /* 0x000fca00078ec0ff */
[----:B------:R-:W-:-:S05]  /*02d0*/  VIADD R16, R12, 0xffffffff ;  /* 0xffffffff0c107836 */ /* 0x000fca0000000000 */
[----:B------:R-:W-:-:S04]  /*02e0*/  ISETP.GT.U32.AND P0, PT, R16, 0xfd, PT ;  /* 0x000000fd1000780c */ /* 0x000fc80003f04070 */
[----:B------:R-:W-:-:S13]  /*02f0*/  ISETP.GT.U32.OR P0, PT, R17, 0xfd, P0 ;  /* 0x000000fd1100780c */ /* 0x000fda0000704470 */
[----:B------:R-:W-:Y:S01]  /*0300*/  @!P0 IMAD.MOV.U32 R10, RZ, RZ, RZ ;  /* 0x000000ffff0a8224 */ /* 0x000fe200078e00ff */
[----:B------:R-:W-:Y:S06]  /*0310*/  @!P0 BRA `(.L_x_4) ;  /* 0x00000000005c8947 */ /* 0x000fec0003800000 */
[----:B------:R-:W-:Y:S02]  /*0320*/  FSETP.GTU.FTZ.AND P1, PT, |R3|, +INF , PT ;  /* 0x7f8000000300780b */ /* 0x000fe40003f3c200 */
[----:B------:R-:W-:-:S04]  /*0330*/  FSETP.GTU.FTZ.AND P0, PT, |R0|, +INF , PT ;  /* 0x7f8000000000780b */ /* 0x000fc80003f1c200 */
[----:B------:R-:W-:-:S13]  /*0340*/  PLOP3.LUT P0, PT, P0, P1, PT, 0xf8, 0x8f ;  /* 0x00000000008f781c */ /* 0x000fda0000703f70 */
[----:B------:R-:W-:Y:S05]  /*0350*/  @P0 BRA `(.L_x_5) ;  /* 0x00000004004c0947 */ /* 0x000fea0003800000 */
[----:B------:R-:W-:-:S13]  /*0360*/  LOP3.LUT P0, RZ, R15, 0x7fffffff, R14, 0xc8, !PT ;  /* 0x7fffffff0fff7812 */ /* 0x000fda000780c80e */
[----:B------:R-:W-:Y:S05]  /*0370*/  @!P0 BRA `(.L_x_6) ;  /* 0x00000004003c8947 */ /* 0x000fea0003800000 */
[C---:B------:R-:W-:Y:S02]  /*0380*/  FSETP.NEU.FTZ.AND P3, PT, |R0|.reuse, +INF , PT ;  /* 0x7f8000000000780b */ /* 0x040fe40003f7d200 */
[----:B------:R-:W-:Y:S02]  /*0390*/  FSETP.NEU.FTZ.AND P1, PT, |R3|, +INF , PT ;  /* 0x7f8000000300780b */ /* 0x000fe40003f3d200 */
[----:B------:R-:W-:-:S11]  /*03a0*/  FSETP.NEU.FTZ.AND P0, PT, |R0|, +INF , PT ;  /* 0x7f8000000000780b */ /* 0x000fd60003f1d200 */
[----:B------:R-:W-:Y:S05]  /*03b0*/  @!P1 BRA !P3, `(.L_x_6) ;  /* 0x00000004002c9947 */ /* 0x000fea0005800000 */
[----:B------:R-:W-:-:S04]  /*03c0*/  LOP3.LUT P3, RZ, R14, 0x7fffffff, RZ, 0xc0, !PT ;  /* 0x7fffffff0eff7812 */ /* 0x000fc8000786c0ff */
[----:B------:R-:W-:-:S13]  /*03d0*/  PLOP3.LUT P1, PT, P1, P3, PT, 0x2f, 0xf2 ;  /* 0x0000000000f2781c */ /* 0x000fda0000f26577 */
[----:B------:R-:W-:Y:S05]  /*03e0*/  @P1 BRA `(.L_x_7) ;  /* 0x0000000400181947 */ /* 0x000fea0003800000 */
[----:B------:R-:W-:-:S04]  /*03f0*/  LOP3.LUT P1, RZ, R15, 0x7fffffff, RZ, 0xc0, !PT ;  /* 0x7fffffff0fff7812 */ /* 0x000fc8000782c0ff */
[----:B------:R-:W-:-:S13]  /*0400*/  PLOP3.LUT P0, PT, P0, P1, PT, 0x2f, 0xf2 ;  /* 0x0000000000f2781c */ /* 0x000fda0000702577 */
[----:B------:R-:W-:Y:S05]  /*0410*/  @P0 BRA `(.L_x_8) ;  /* 0x0000000400000947 */ /* 0x000fea0003800000 */
[----:B------:R-:W-:Y:S02]  /*0420*/  ISETP.GE.AND P0, PT, R17, RZ, PT ;  /* 0x000000ff1100720c */ /* 0x000fe40003f06270 */
[----:B------:R-:W-:-:S11]  /*0430*/  ISETP.GE.AND P1, PT, R16, RZ, PT ;  /* 0x000000ff1000720c */ /* 0x000fd60003f26270 */
[----:B------:R-:W-:Y:S02]  /*0440*/  @P0 IMAD.MOV.U32 R10, RZ, RZ, RZ ;  /* 0x000000ffff0a0224 */ /* 0x000fe400078e00ff */
[----:B------:R-:W-:Y:S01]  /*0450*/  @!P0 FFMA R14, R0, 1.84467440737095516160e+19, RZ ;  /* 0x5f800000000e8823 */ /* 0x000fe200000000ff */
[----:B------:R-:W-:Y:S02]  /*0460*/  @!P0 IMAD.MOV.U32 R10, RZ, RZ, -0x40 ;  /* 0xffffffc0ff0a8424 */ /* 0x000fe400078e00ff */
[----:B------:R-:W-:Y:S02]  /*0470*/  @!P1 FFMA R15, R3, 1.84467440737095516160e+19, RZ ;  /* 0x5f800000030f9823 */ /* 0x000fe400000000ff */
[----:B------:R-:W-:-:S07]  /*0480*/  @!P1 VIADD R10, R10, 0x40 ;  /* 0x000000400a0a9836 */ /* 0x000fce0000000000 */
.L_x_4:
[----:B------:R-:W-:Y:S01]  /*0490*/  LEA R0, R12, 0xc0800000, 0x17 ;  /* 0xc08000000c007811 */ /* 0x000fe200078eb8ff */
[----:B------:R-:W-:Y:S01]  /*04a0*/  VIADD R3, R18, 0xffffff81 ;  /* 0xffffff8112037836 */ /* 0x000fe20000000000 */
[----:B------:R-:W-:Y:S03]  /*04b0*/  BSSY.RECONVERGENT B2, `(.L_x_9) ;  /* 0x0000035000027945 */ /* 0x000fe60003800200 */
[----:B------:R-:W-:Y:S02]  /*04c0*/  IMAD.IADD R15, R15, 0x1, -R0 ;  /* 0x000000010f0f7824 */ /* 0x000fe400078e0a00 */
[----:B------:R-:W-:Y:S02]  /*04d0*/  IMAD R0, R3, -0x800000, R14 ;  /* 0xff80000003007824 */ /* 0x000fe400078e020e */
[----:B------:R0:W1:Y:S01]  /*04e0*/  MUFU.RCP R16, R15 ;  /* 0x0000000f00107308 */ /* 0x0000620000001000 */
[----:B------:R-:W-:Y:S01]  /*04f0*/  FADD.FTZ R17, -R15, -RZ ;  /* 0x800000ff0f117221 */ /* 0x000fe20000010100 */
[----:B0-----:R-:W-:-:S05]  /*0500*/  IADD3 R15, PT, PT, R3, 0x7f, -R12 ;  /* 0x0000007f030f7810 */ /* 0x001fca0007ffe80c */
[----:B------:R-:W-:Y:S02]  /*0510*/  IMAD.IADD R15, R15, 0x1, R10 ;  /* 0x000000010f0f7824 */ /* 0x000fe400078e020a */
[----:B-1----:R-:W-:-:S04]  /*0520*/  FFMA R19, R16, R17, 1 ;  /* 0x3f80000010137423 */ /* 0x002fc80000000011 */
[----:B------:R-:W-:-:S04]  /*0530*/  FFMA R21, R16, R19, R16 ;  /* 0x0000001310157223 */ /* 0x000fc80000000010 */
[----:B------:R-:W-:-:S04]  /*0540*/  FFMA R14, R0, R21, RZ ;  /* 0x00000015000e7223 */ /* 0x000fc800000000ff */
[----:B------:R-:W-:-:S04]  /*0550*/  FFMA R19, R17, R14, R0 ;  /* 0x0000000e11137223 */ /* 0x000fc80000000000 */
[----:B------:R-:W-:-:S04]  /*0560*/  FFMA R14, R21, R19, R14 ;  /* 0x00000013150e7223 */ /* 0x000fc8000000000e */
[----:B------:R-:W-:-:S04]  /*0570*/  FFMA R17, R17, R14, R0 ;  /* 0x0000000e11117223 */ /* 0x000fc80000000000 */
[----:B------:R-:W-:-:S05]  /*0580*/  FFMA R0, R21, R17, R14 ;  /* 0x0000001115007223 */ /* 0x000fca000000000e */
[----:B------:R-:W-:-:S04]  /*0590*/  SHF.R.U32.HI R3, RZ, 0x17, R0 ;  /* 0x00000017ff037819 */ /* 0x000fc80000011600 */
[----:B------:R-:W-:-:S05]  /*05a0*/  LOP3.LUT R3, R3, 0xff, RZ, 0xc0, !PT ;  /* 0x000000ff03037812 */ /* 0x000fca00078ec0ff */
[----:B------:R-:W-:-:S04]  /*05b0*/  IMAD.IADD R16, R3, 0x1, R15 ;  /* 0x0000000103107824 */ /* 0x000fc800078e020f */
[----:B------:R-:W-:-:S05]  /*05c0*/  VIADD R3, R16, 0xffffffff ;  /* 0xffffffff10037836 */ /* 0x000fca0000000000 */
[----:B------:R-:W-:-:S13]  /*05d0*/  ISETP.GE.U32.AND P0, PT, R3, 0xfe, PT ;  /* 0x000000fe0300780c */ /* 0x000fda0003f06070 */
[----:B------:R-:W-:Y:S05]  /*05e0*/  @!P0 BRA `(.L_x_10) ;  /* 0x0000000000808947 */ /* 0x000fea0003800000 */
[----:B------:R-:W-:-:S13]  /*05f0*/  ISETP.GT.AND P0, PT, R16, 0xfe, PT ;  /* 0x000000fe1000780c */ /* 0x000fda0003f04270 */
[----:B------:R-:W-:Y:S05]  /*0600*/  @P0 BRA `(.L_x_11) ;  /* 0x00000000006c0947 */ /* 0x000fea0003800000 */
[----:B------:R-:W-:-:S13]  /*0610*/  ISETP.GE.AND P0, PT, R16, 0x1, PT ;  /* 0x000000011000780c */ /* 0x000fda0003f06270 */
[----:B------:R-:W-:Y:S05]  /*0620*/  @P0 BRA `(.L_x_12) ;  /* 0x0000000000740947 */ /* 0x000fea0003800000 */
[----:B------:R-:W-:Y:S02]  /*0630*/  ISETP.GE.AND P0, PT, R16, -0x18, PT ;  /* 0xffffffe81000780c */ /* 0x000fe40003f06270 */
[----:B------:R-:W-:-:S11]  /*0640*/  LOP3.LUT R0, R0, 0x80000000, RZ, 0xc0, !PT ;  /* 0x8000000000007812 */ /* 0x000fd600078ec0ff */
[----:B------:R-:W-:Y:S05]  /*0650*/  @!P0 BRA `(.L_x_12) ;  /* 0x0000000000688947 */ /* 0x000fea0003800000 */
[CCC-:B------:R-:W-:Y:S01]  /*0660*/  FFMA.RZ R3, R21.reuse, R17.reuse, R14.reuse ;  /* 0x0000001115037223 */ /* 0x1c0fe2000000c00e */
[C---:B------:R-:W-:Y:S02]  /*0670*/  VIADD R15, R16.reuse, 0x20 ;  /* 0x00000020100f7836 */ /* 0x040fe40000000000 */
[-CC-:B------:R-:W-:Y:S01]  /*0680*/  FFMA.RM R10, R21, R17.reuse, R14.reuse ;  /* 0x00000011150a7223 */ /* 0x180fe2000000400e */
[C---:B------:R-:W-:Y:S02]  /*0690*/  ISETP.NE.AND P3, PT, R16.reuse, RZ, PT ;  /* 0x000000ff1000720c */ /* 0x040fe40003f65270 */
[----:B------:R-:W-:Y:S01]  /*06a0*/  LOP3.LUT R12, R3, 0x7fffff, RZ, 0xc0, !PT ;  /* 0x007fffff030c7812 */ /* 0x000fe200078ec0ff */
[----:B------:R-:W-:Y:S01]  /*06b0*/  FFMA.RP R3, R21, R17, R14 ;  /* 0x0000001115037223 */ /* 0x000fe2000000800e */
[----:B------:R-:W-:Y:S01]  /*06c0*/  IMAD.MOV R14, RZ, RZ, -R16 ;  /* 0x000000ffff0e7224 */ /* 0x000fe200078e0a10 */
[----:B------:R-:W-:Y:S02]  /*06d0*/  ISETP.NE.AND P1, PT, R16, RZ, PT ;  /* 0x000000ff1000720c */ /* 0x000fe40003f25270 */
[----:B------:R-:W-:-:S02]  /*06e0*/  LOP3.LUT R12, R12, 0x800000, RZ, 0xfc, !PT ;  /* 0x008000000c0c7812 */ /* 0x000fc400078efcff */
[----:B------:R-:W-:Y:S02]  /*06f0*/  FSETP.NEU.FTZ.AND P0, PT, R3, R10, PT ;  /* 0x0000000a0300720b */ /* 0x000fe40003f1d000 */
[----:B------:R-:W-:Y:S02]  /*0700*/  SHF.L.U32 R15, R12, R15, RZ ;  /* 0x0000000f0c0f7219 */ /* 0x000fe400000006ff */
[----:B------:R-:W-:Y:S02]  /*0710*/  SEL R3, R14, RZ, P3 ;  /* 0x000000ff0e037207 */ /* 0x000fe40001800000 */
[----:B------:R-:W-:Y:S02]  /*0720*/  ISETP.NE.AND P1, PT, R15, RZ, P1 ;  /* 0x000000ff0f00720c */ /* 0x000fe40000f25270 */
[----:B------:R-:W-:Y:S02]  /*0730*/  SHF.R.U32.HI R3, RZ, R3, R12 ;  /* 0x00000003ff037219 */ /* 0x000fe4000001160c */
[----:B------:R-:W-:-:S02]  /*0740*/  PLOP3.LUT P0, PT, P0, P1, PT, 0xf8, 0x8f ;  /* 0x00000000008f781c */ /* 0x000fc40000703f70 */
[----:B------:R-:W-:Y:S02]  /*0750*/  SHF.R.U32.HI R15, RZ, 0x1, R3 ;  /* 0x00000001ff0f7819 */ /* 0x000fe40000011603 */
[----:B------:R-:W-:-:S04]  /*0760*/  SEL R10, RZ, 0x1, !P0 ;  /* 0x00000001ff0a7807 */ /* 0x000fc80004000000 */
[----:B------:R-:W-:-:S04]  /*0770*/  LOP3.LUT R10, R10, 0x1, R15, 0xf8, !PT ;  /* 0x000000010a0a7812 */ /* 0x000fc800078ef80f */
[----:B------:R-:W-:-:S05]  /*0780*/  LOP3.LUT R10, R10, R3, RZ, 0xc0, !PT ;  /* 0x000000030a0a7212 */ /* 0x000fca00078ec0ff */
[----:B------:R-:W-:-:S05]  /*0790*/  IMAD.IADD R15, R15, 0x1, R10 ;  /* 0x000000010f0f7824 */ /* 0x000fca00078e020a */
[----:B------:R-:W-:Y:S01]  /*07a0*/  LOP3.LUT R0, R15, R0, RZ, 0xfc, !PT ;  /* 0x000000000f007212 */ /* 0x000fe200078efcff */
[----:B------:R-:W-:Y:S06]  /*07b0*/  BRA `(.L_x_12) ;  /* 0x0000000000107947 */ /* 0x000fec0003800000 */
.L_x_11:
[----:B------:R-:W-:-:S04]  /*07c0*/  LOP3.LUT R0, R0, 0x80000000, RZ, 0xc0, !PT ;  /* 0x8000000000007812 */ /* 0x000fc800078ec0ff */
[----:B------:R-:W-:Y:S01]  /*07d0*/  LOP3.LUT R0, R0, 0x7f800000, RZ, 0xfc, !PT ;  /* 0x7f80000000007812 */ /* 0x000fe200078efcff */
[----:B------:R-:W-:Y:S06]  /*07e0*/  BRA `(.L_x_12) ;  /* 0x0000000000047947 */ /* 0x000fec0003800000 */
.L_x_10:
[----:B------:R-:W-:-:S07]  /*07f0*/  IMAD R0, R15, 0x800000, R0 ;  /* 0x008000000f007824 */ /* 0x000fce00078e0200 */
.L_x_12:
[----:B------:R-:W-:Y:S05]  /*0800*/  BSYNC.RECONVERGENT B2 ;  /* 0x0000000000027941 */ /* 0x000fea0003800200 */
.L_x_9:
[----:B------:R-:W-:Y:S05]  /*0810*/  BRA `(.L_x_13) ;  /* 0x0000000000207947 */ /* 0x000fea0003800000 */
.L_x_8:
[----:B------:R-:W-:-:S04]  /*0820*/  LOP3.LUT R0, R15, 0x80000000, R14, 0x48, !PT ;  /* 0x800000000f007812 */ /* 0x000fc800078e480e */
[----:B------:R-:W-:Y:S01]  /*0830*/  LOP3.LUT R0, R0, 0x7f800000, RZ, 0xfc, !PT ;  /* 0x7f80000000007812 */ /* 0x000fe200078efcff */
[----:B------:R-:W-:Y:S06]  /*0840*/  BRA `(.L_x_13) ;  /* 0x0000000000147947 */ /* 0x000fec0003800000 */
.L_x_7:
[----:B------:R-:W-:Y:S01]  /*0850*/  LOP3.LUT R0, R15, 0x80000000, R14, 0x48, !PT ;  /* 0x800000000f007812 */ /* 0x000fe200078e480e */
[----:B------:R-:W-:Y:S06]  /*0860*/  BRA `(.L_x_13) ;  /* 0x00000000000c7947 */ /* 0x000fec0003800000 */
.L_x_6:
[----:B------:R-:W0:Y:S01]  /*0870*/  MUFU.RSQ R0, -QNAN ;  /* 0xffc0000000007908 */ /* 0x000e220000001400 */
[----:B------:R-:W-:Y:S05]  /*0880*/  BRA `(.L_x_13) ;  /* 0x0000000000047947 */ /* 0x000fea0003800000 */
.L_x_5:
[----:B------:R-:W-:-:S07]  /*0890*/  FADD.FTZ R0, R0, R3 ;  /* 0x0000000300007221 */ /* 0x000fce0000010000 */
.L_x_13:
[----:B------:R-:W-:Y:S05]  /*08a0*/  BSYNC.RECONVERGENT B1 ;  /* 0x0000000000017941 */ /* 0x000fea0003800200 */
.L_x_3:
[----:B------:R-:W-:Y:S02]  /*08b0*/  IMAD.MOV.U32 R14, RZ, RZ, R8 ;  /* 0x000000ffff0e7224 */ /* 0x000fe400078e0008 */
[----:B------:R-:W-:-:S04]  /*08c0*/  IMAD.MOV.U32 R15, RZ, RZ, 0x0 ;  /* 0x00000000ff0f7424 */ /* 0x000fc800078e00ff */
[----:B0-----:R-:W-:Y:S05]  /*08d0*/  RET.REL.NODEC R14 `(_Z11second_passPfS_f) ;  /* 0xfffffff40ec87950 */ /* 0x001fea0003c3ffff */
.L_x_14:
[----:B------:R-:W-:-:S00]  /*08e0*/  BRA `(.L_x_14) ;  /* 0xfffffffc00fc7947 */ /* 0x000fc0000383ffff */
[----:B------:R-:W-:-:S00]  /*08f0*/  NOP ;  /* 0x0000000000007918 */ /* 0x000fc00000000000 */
        /* <DEDUP_REMOVED lines=8> */
.L_x_27:


//--------------------- .text._Z10first_passPfS_f --------------------------
	.section	.text._Z10first_passPfS_f,"ax",@progbits
	.align	128
        .global         _Z10first_passPfS_f
        .type           _Z10first_passPfS_f,@function
        .size           _Z10first_passPfS_f,(.L_x_29 - _Z10first_passPfS_f)
        .other          _Z10first_passPfS_f,@"STO_CUDA_ENTRY STV_DEFAULT"
_Z10first_passPfS_f:
.text._Z10first_passPfS_f:
[----:B------:R-:W-:Y:S01]  /*0000*/  LDC R1, c[0x0][0x37c] ;  /* 0x0000df00ff017b82 */ /* 0x000fe20000000800 */
[----:B------:R-:W0:Y:S01]  /*0010*/  S2R R11, SR_TID.X ;  /* 0x00000000000b7919 */ /* 0x000e220000002100 */
[----:B------:R-:W1:Y:S01]  /*0020*/  LDCU UR4, c[0x0][0x360] ;  /* 0x00006c00ff0477ac */ /* 0x000e620008000800 */
[----:B------:R-:W-:Y:S01]  /*0030*/  BSSY.RECONVERGENT B0, `(.L_x_15) ;  /* 0x0000020000007945 */ /* 0x000fe20003800200 */
[----:B------:R-:W-:Y:S01]  /*0040*/  HFMA2 R8, -RZ, RZ, 0, 0 ;  /* 0x00000000ff087431 */ /* 0x000fe200000001ff */
[----:B------:R-:W0:Y:S01]  /*0050*/  S2R R0, SR_CTAID.X ;  /* 0x0000000000007919 */ /* 0x000e220000002500 */
[----:B------:R-:W2:Y:S01]  /*0060*/  LDCU.64 UR6, c[0x0][0x358] ;  /* 0x00006b00ff0677ac */ /* 0x000ea20008000a00 */
[----:B------:R-:W3:Y:S01]  /*0070*/  LDCU UR5, c[0x0][0x390] ;  /* 0x00007200ff0577ac */ /* 0x000ee20008000800 */
[----:B-1----:R-:W-:Y:S01]  /*0080*/  MOV R6, UR4 ;  /* 0x0000000400067c02 */ /* 0x002fe20008000f00 */
[----:B0-----:R-:W-:-:S05]  /*0090*/  IMAD R4, R0, UR4, R11 ;  /* 0x0000000400047c24 */ /* 0x001fca000f8e020b */
[----:B------:R-:W-:-:S13]  /*00a0*/  ISETP.GT.AND P0, PT, R4, 0x98967f, PT ;  /* 0x0098967f0400780c */ /* 0x000fda0003f04270 */
[----:B--23--:R-:W-:Y:S05]  /*00b0*/  @P0 BRA `(.L_x_16) ;  /* 0x00000000005c0947 */ /* 0x00cfea0003800000 */
[----:B------:R-:W0:Y:S01]  /*00c0*/  LDC.64 R2, c[0x0][0x380] ;  /* 0x0000e000ff027b82 */ /* 0x000e220000000a00 */
[----:B------:R-:W1:Y:S01]  /*00d0*/  LDCU UR4, c[0x0][0x370] ;  /* 0x00006e00ff0477ac */ /* 0x000e620008000800 */
[----:B------:R-:W-:Y:S02]  /*00e0*/  MOV R7, R4 ;  /* 0x0000000400077202 */ /* 0x000fe40000000f00 */
[----:B------:R-:W-:Y:S01]  /*00f0*/  MOV R8, RZ ;  /* 0x000000ff00087202 */ /* 0x000fe20000000f00 */
[----:B-1----:R-:W-:-:S07]  /*0100*/  IMAD R14, R6, UR4, RZ ;  /* 0x00000004060e7c24 */ /* 0x002fce000f8e02ff */
.L_x_17:
[----:B01----:R-:W-:-:S05]  /*0110*/  IMAD.WIDE R4, R7, 0x4, R2 ;  /* 0x0000000407047825 */ /* 0x003fca00078e0202 */
[----:B------:R-:W2:Y:S01]  /*0120*/  LDG.E R9, desc[UR6][R4.64] ;  /* 0x0000000604097981 */ /* 0x000ea2000c1e1900 */
[----:B------:R-:W-:Y:S01]  /*0130*/  IMAD.MOV.U32 R10, RZ, RZ, 0x3bbb989d ;  /* 0x3bbb989dff0a7424 */ /* 0x000fe200078e00ff */
[----:B------:R-:W-:Y:S01]  /*0140*/  MOV R13, 0x437c0000 ;  /* 0x437c0000000d7802 */ /* 0x000fe20000000f00 */
[----:B------:R-:W-:-:S05]  /*0150*/  IMAD.IADD R7, R14, 0x1, R7 ;  /* 0x000000010e077824 */ /* 0x000fca00078e0207 */
[----:B------:R-:W-:Y:S01]  /*0160*/  ISETP.GE.AND P0, PT, R7, 0x989680, PT ;  /* 0x009896800700780c */ /* 0x000fe20003f06270 */
[----:B--2---:R-:W-:-:S04]  /*0170*/  FADD R9, R9, -UR5 ;  /* 0x8000000509097e21 */ /* 0x004fc80008000000 */
[----:B------:R-:W-:-:S04]  /*0180*/  FFMA.SAT R10, R9, R10, 0.5 ;  /* 0x3f000000090a7423 */ /* 0x000fc8000000200a */
[----:B------:R-:W-:-:S04]  /*0190*/  FFMA.RM R10, R10, R13, 12582913 ;  /* 0x4b4000010a0a7423 */ /* 0x000fc8000000400d */
[C---:B------:R-:W-:Y:S01]  /*01a0*/  FADD R12, R10.reuse, -12583039 ;  /* 0xcb40007f0a0c7421 */ /* 0x040fe20000000000 */
[----:B------:R-:W-:-:S03]  /*01b0*/  SHF.L.U32 R10, R10, 0x17, RZ ;  /* 0x000000170a0a7819 */ /* 0x000fc600000006ff */
[----:B------:R-:W-:-:S04]  /*01c0*/  FFMA R12, R9, 1.4426950216293334961, -R12 ;  /* 0x3fb8aa3b090c7823 */ /* 0x000fc8000000080c */
[----:B------:R-:W-:-:S04]  /*01d0*/  FFMA R12, R9, 1.925963033500011079e-08, R12 ;  /* 0x32a57060090c7823 */ /* 0x000fc8000000000c */
[----:B------:R-:W0:Y:S02]  /*01e0*/  MUFU.EX2 R9, R12 ;  /* 0x0000000c00097308 */ /* 0x000e240000000800 */
[----:B0-----:R-:W-:-:S04]  /*01f0*/  FMUL R9, R10, R9 ;  /* 0x000000090a097220 */ /* 0x001fc80000400000 */
[----:B------:R-:W-:Y:S01]  /*0200*/  FADD R8, R9, R8 ;  /* 0x0000000809087221 */ /* 0x000fe20000000000 */
[----:B------:R1:W-:Y:S01]  /*0210*/  STG.E desc[UR6][R4.64], R9 ;  /* 0x0000000904007986 */ /* 0x0003e2000c101906 */
[----:B------:R-:W-:Y:S05]  /*0220*/  @!P0 BRA `(.L_x_17) ;  /* 0xfffffffc00b88947 */ /* 0x000fea000383ffff */
.L_x_16:
[----:B------:R-:W-:Y:S05]  /*0230*/  BSYNC.RECONVERGENT B0 ;  /* 0x0000000000007941 */ /* 0x000fea0003800200 */
.L_x_15:
[----:B------:R-:W0:Y:S01]  /*0240*/  S2UR UR5, SR_CgaCtaId ;  /* 0x00000000000579c3 */ /* 0x000e220000008800 */
[----:B------:R-:W-:Y:S01]  /*0250*/  UMOV UR4, 0x400 ;  /* 0x0000040000047882 */ /* 0x000fe20000000000 */
[----:B------:R-:W-:Y:S02]  /*0260*/  ISETP.GE.U32.AND P1, PT, R6, 0x2, PT ;  /* 0x000000020600780c */ /* 0x000fe40003f26070 */
[----:B------:R-:W-:Y:S01]  /*0270*/  ISETP.NE.AND P0, PT, R11, RZ, PT ;  /* 0x000000ff0b00720c */ /* 0x000fe20003f05270 */
[----:B0-----:R-:W-:-:S06]  /*0280*/  ULEA UR4, UR5, UR4, 0x18 ;  /* 0x0000000405047291 */ /* 0x001fcc000f8ec0ff */
[----:B------:R-:W-:-:S05]  /*0290*/  LEA R3, R11, UR4, 0x2 ;  /* 0x000000040b037c11 */ /* 0x000fca000f8e10ff */
[----:B------:R0:W-:Y:S01]  /*02a0*/  STS [R3], R8 ;  /* 0x0000000803007388 */ /* 0x0001e20000000800 */
[----:B------:R-:W-:Y:S06]  /*02b0*/  BAR.SYNC.DEFER_BLOCKING 0x0 ;  /* 0x0000000000007b1d */ /* 0x000fec0000010000 */
[----:B------:R-:W-:Y:S05]  /*02c0*/  @!P1 BRA `(.L_x_18) ;  /* 0x00000000002c9947 */ /* 0x000fea0003800000 */
.L_x_19:
[----:B0-----:R-:W-:-:S04]  /*02d0*/  SHF.R.U32.HI R8, RZ, 0x1, R6 ;  /* 0x00000001ff087819 */ /* 0x001fc80000011606 */
[----:B------:R-:W-:-:S13]  /*02e0*/  ISETP.GE.U32.AND P1, PT, R11, R8, PT ;  /* 0x000000080b00720c */ /* 0x000fda0003f26070 */
[----:B-1----:R-:W-:Y:S01]  /*02f0*/  @!P1 LEA R4, R8, R3, 0x2 ;  /* 0x0000000308049211 */ /* 0x002fe200078e10ff */
[----:B------:R-:W-:Y:S04]  /*0300*/  @!P1 LDS R2, [R3] ;  /* 0x0000000003029984 */ /* 0x000fe80000000800 */
[----:B------:R-:W0:Y:S02]  /*0310*/  @!P1 LDS R5, [R4] ;  /* 0x0000000004059984 */ /* 0x000e240000000800 */
[----:B0-----:R-:W-:-:S05]  /*0320*/  @!P1 FADD R2, R2, R5 ;  /* 0x0000000502029221 */ /* 0x001fca0000000000 */
[----:B------:R2:W-:Y:S01]  /*0330*/  @!P1 STS [R3], R2 ;  /* 0x0000000203009388 */ /* 0x0005e20000000800 */
[----:B------:R-:W-:Y:S01]  /*0340*/  BAR.SYNC.DEFER_BLOCKING 0x0 ;  /* 0x0000000000007b1d */ /* 0x000fe20000010000 */
[----:B------:R-:W-:Y:S02]  /*0350*/  ISETP.GT.U32.AND P1, PT, R6, 0x3, PT ;  /* 0x000000030600780c */ /* 0x000fe40003f24070 */
[----:B------:R-:W-:-:S11]  /*0360*/  MOV R6, R8 ;  /* 0x0000000800067202 */ /* 0x000fd60000000f00 */
[----:B--2---:R-:W-:Y:S05]  /*0370*/  @P1 BRA `(.L_x_19) ;  /* 0xfffffffc00d41947 */ /* 0x004fea000383ffff */
.L_x_18:
[----:B------:R-:W-:Y:S05]  /*0380*/  @P0 EXIT ;  /* 0x000000000000094d */ /* 0x000fea0003800000 */
[----:B------:R-:W2:Y:S01]  /*0390*/  S2UR UR5, SR_CgaCtaId ;  /* 0x00000000000579c3 */ /* 0x000ea20000008800 */
[----:B------:R-:W-:-:S07]  /*03a0*/  UMOV UR4, 0x400 ;  /* 0x0000040000047882 */ /* 0x000fce0000000000 */
[----:B0-----:R-:W0:Y:S01]  /*03b0*/  LDC.64 R2, c[0x0][0x388] ;  /* 0x0000e200ff027b82 */ /* 0x001e220000000a00 */
[----:B--2---:R-:W-:Y:S01]  /*03c0*/  ULEA UR4, UR5, UR4, 0x18 ;  /* 0x0000000405047291 */ /* 0x004fe2000f8ec0ff */
[----:B0-----:R-:W-:-:S08]  /*03d0*/  IMAD.WIDE.U32 R2, R0, 0x4, R2 ;  /* 0x0000000400027825 */ /* 0x001fd000078e0002 */
[----:B-1----:R-:W0:Y:S04]  /*03e0*/  LDS R5, [UR4] ;  /* 0x00000004ff057984 */ /* 0x002e280008000800 */
[----:B0-----:R-:W-:Y:S01]  /*03f0*/  STG.E desc[UR6][R2.64], R5 ;  /* 0x0000000502007986 */ /* 0x001fe2000c101906 */
[----:B------:R-:W-:Y:S05]  /*0400*/  EXIT ;  /* 0x000000000000794d */ /* 0x000fea0003800000 */
.L_x_20:
        /* <DEDUP_REMOVED lines=15> */
.L_x_29:


//--------------------- .text._Z13generate_dataPfS_ --------------------------
	.section	.text._Z13generate_dataPfS_,"ax",@progbits
	.align	128
        .global         _Z13generate_dataPfS_
        .type           _Z13generate_dataPfS_,@function
        .size           _Z13generate_dataPfS_,(.L_x_30 - _Z13generate_dataPfS_)
        .other          _Z13generate_dataPfS_,@"STO_CUDA_ENTRY STV_DEFAULT"
_Z13generate_dataPfS_:
.text._Z13generate_dataPfS_:
[----:B------:R-:W-:Y:S01]  /*0000*/  LDC R1, c[0x0][0x37c] ;  /* 0x0000df00ff017b82 */ /* 0x000fe20000000800 */
[----:B------:R-:W0:Y:S01]  /*0010*/  S2R R9, SR_TID.X ;  /* 0x0000000000097919 */ /* 0x000e220000002100 */
[----:B------:R-:W1:Y:S01]  /*0020*/  LDCU UR4, c[0x0][0x360] ;  /* 0x00006c00ff0477ac */ /* 0x000e620008000800 */
[----:B------:R-:W-:Y:S01]  /*0030*/  BSSY.RECONVERGENT B0, `(.L_x_21) ;  /* 0x0000015000007945 */ /* 0x000fe20003800200 */
[----:B------:R-:W-:Y:S01]  /*0040*/  IMAD.MOV.U32 R7, RZ, RZ, -0x800000 ;  /* 0xff800000ff077424 */ /* 0x000fe200078e00ff */
[----:B------:R-:W0:Y:S01]  /*0050*/  S2R R10, SR_CTAID.X ;  /* 0x00000000000a7919 */ /* 0x000e220000002500 */
[----:B------:R-:W2:Y:S01]  /*0060*/  LDCU.64 UR6, c[0x0][0x358] ;  /* 0x00006b00ff0677ac */ /* 0x000ea20008000a00 */
[----:B-1----:R-:W-:Y:S02]  /*0070*/  IMAD.U32 R6, RZ, RZ, UR4 ;  /* 0x00000004ff067e24 */ /* 0x002fe4000f8e00ff */
[----:B0-----:R-:W-:-:S05]  /*0080*/  IMAD R0, R10, UR4, R9 ;  /* 0x000000040a007c24 */ /* 0x001fca000f8e0209 */
[----:B------:R-:W-:-:S13]  /*0090*/  ISETP.GT.AND P0, PT, R0, 0x98967f, PT ;  /* 0x0098967f0000780c */ /* 0x000fda0003f04270 */
[----:B--2---:R-:W-:Y:S05]  /*00a0*/  @P0 BRA `(.L_x_22) ;  /* 0x0000000000340947 */ /* 0x004fea0003800000 */
[----:B------:R-:W0:Y:S01]  /*00b0*/  LDC.64 R4, c[0x0][0x380] ;  /* 0x0000e000ff047b82 */ /* 0x000e220000000a00 */
[----:B------:R-:W1:Y:S01]  /*00c0*/  LDCU UR4, c[0x0][0x370] ;  /* 0x00006e00ff0477ac */ /* 0x000e620008000800 */
[----:B------:R-:W-:Y:S02]  /*00d0*/  HFMA2 R11, -RZ, RZ, 1.1591796875, -112.625 ;  /* 0x3ca3d70aff0b7431 */ /* 0x000fe400000001ff */
[----:B------:R-:W-:Y:S02]  /*00e0*/  IMAD.MOV.U32 R7, RZ, RZ, -0x800000 ;  /* 0xff800000ff077424 */ /* 0x000fe400078e00ff */
[----:B-1----:R-:W-:-:S07]  /*00f0*/  IMAD R13, R6, UR4, RZ ;  /* 0x00000004060d7c24 */ /* 0x002fce000f8e02ff */
.L_x_23:
[----:B------:R-:W-:Y:S01]  /*0100*/  I2FP.F32.S32 R8, R0 ;  /* 0x0000000000087245 */ /* 0x000fe20000201400 */
[----:B0-----:R-:W-:-:S04]  /*0110*/  IMAD.WIDE R2, R0, 0x4, R4 ;  /* 0x0000000400027825 */ /* 0x001fc800078e0204 */
[----:B------:R-:W-:Y:S01]  /*0120*/  FFMA R8, R8, R11, 0.0099999997764825820923 ;  /* 0x3c23d70a08087423 */ /* 0x000fe2000000000b */
[----:B------:R-:W-:-:S04]  /*0130*/  IMAD.IADD R0, R13, 0x1, R0 ;  /* 0x000000010d007824 */ /* 0x000fc800078e0200 */
[----:B------:R1:W-:Y:S01]  /*0140*/  STG.E desc[UR6][R2.64], R8 ;  /* 0x0000000802007986 */ /* 0x0003e2000c101906 */
[----:B------:R-:W-:Y:S02]  /*0150*/  ISETP.GE.AND P0, PT, R0, 0x989680, PT ;  /* 0x009896800000780c */ /* 0x000fe40003f06270 */
[----:B------:R-:W-:-:S11]  /*0160*/  FMNMX R7, R8, R7, !PT ;  /* 0x0000000708077209 */ /* 0x000fd60007800000 */
[----:B-1----:R-:W-:Y:S05]  /*0170*/  @!P0 BRA `(.L_x_23) ;  /* 0xfffffffc00e08947 */ /* 0x002fea000383ffff */
.L_x_22:
[----:B------:R-:W-:Y:S05]  /*0180*/  BSYNC.RECONVERGENT B0 ;  /* 0x0000000000007941 */ /* 0x000fea0003800200 */
.L_x_21:
        /* <DEDUP_REMOVED lines=9> */
.L_x_25:
[----:B------:R-:W-:-:S04]  /*0220*/  SHF.R.U32.HI R4, RZ, 0x1, R6 ;  /* 0x00000001ff047819 */ /* 0x000fc80000011606 */
[----:B------:R-:W-:-:S13]  /*0230*/  ISETP.GE.U32.AND P1, PT, R9, R4, PT ;  /* 0x000000040900720c */ /* 0x000fda0003f26070 */
[----:B------:R-:W-:Y:S01]  /*0240*/  @!P1 IMAD R3, R4, 0x4, R0 ;  /* 0x0000000404039824 */ /* 0x000fe200078e0200 */
[----:B------:R-:W-:Y:S05]  /*0250*/  @!P1 LDS R2, [R0] ;  /* 0x0000000000029984 */ /* 0x000fea0000000800 */
[----:B------:R-:W1:Y:S02]  /*0260*/  @!P1 LDS R3, [R3] ;  /* 0x0000000003039984 */ /* 0x000e640000000800 */
[----:B-1----:R-:W-:-:S05]  /*0270*/  @!P1 FMNMX R5, R2, R3, !PT ;  /* 0x0000000302059209 */ /* 0x002fca0007800000 */
[----:B------:R1:W-:Y:S01]  /*0280*/  @!P1 STS [R0], R5 ;  /* 0x0000000500009388 */ /* 0x0003e20000000800 */
[----:B------:R-:W-:Y:S01]  /*0290*/  BAR.SYNC.DEFER_BLOCKING 0x0 ;  /* 0x0000000000007b1d */ /* 0x000fe20000010000 */
[----:B------:R-:W-:Y:S02]  /*02a0*/  ISETP.GT.U32.AND P1, PT, R6, 0x3, PT ;  /* 0x000000030600780c */ /* 0x000fe40003f24070 */
[----:B------:R-:W-:-:S11]  /*02b0*/  MOV R6, R4 ;  /* 0x0000000400067202 */ /* 0x000fd60000000f00 */
[----:B-1----:R-:W-:Y:S05]  /*02c0*/  @P1 BRA `(.L_x_25) ;  /* 0xfffffffc00d41947 */ /* 0x002fea000383ffff */
.L_x_24:
[----:B------:R-:W-:Y:S05]  /*02d0*/  @P0 EXIT ;  /* 0x000000000000094d */ /* 0x000fea0003800000 */
[----:B------:R-:W1:Y:S01]  /*02e0*/  S2UR UR5, SR_CgaCtaId ;  /* 0x00000000000579c3 */ /* 0x000e620000008800 */
[----:B------:R-:W-:-:S07]  /*02f0*/  UMOV UR4, 0x400 ;  /* 0x0000040000047882 */ /* 0x000fce0000000000 */
[----:B------:R-:W2:Y:S01]  /*0300*/  LDC.64 R2, c[0x0][0x388] ;  /* 0x0000e200ff027b82 */ /* 0x000ea20000000a00 */
[----:B-1----:R-:W-:Y:S01]  /*0310*/  ULEA UR4, UR5, UR4, 0x18 ;  /* 0x0000000405047291 */ /* 0x002fe2000f8ec0ff */
[----:B--2---:R-:W-:-:S08]  /*0320*/  IMAD.WIDE.U32 R2, R10, 0x4, R2 ;  /* 0x000000040a027825 */ /* 0x004fd000078e0002 */
[----:B------:R-:W1:Y:S04]  /*0330*/  LDS R5, [UR4] ;  /* 0x00000004ff057984 */ /* 0x000e680008000800 */
[----:B-1----:R-:W-:Y:S01]  /*0340*/  STG.E desc[UR6][R2.64], R5 ;  /* 0x0000000502007986 */ /* 0x002fe2000c101906 */
[----:B------:R-:W-:Y:S05]  /*0350*/  EXIT ;  /* 0x000000000000794d */ /* 0x000fea0003800000 */
.L_x_26:
        /* <DEDUP_REMOVED lines=10> */
.L_x_30:


//--------------------- .nv.shared.reserved.0     --------------------------
	.section	.nv.shared.reserved.0,"aw",@nobits
	.weak		__nv_reservedSMEM_offset_0_alias
	.size		__nv_reservedSMEM_offset_0_alias, 0, 64
	.other		__nv_reservedSMEM_offset_0_alias,@"STO_CUDA_RESERVED_SHARED STV_DEFAULT"
__nv_reservedSMEM_offset_0_alias:
	.zero		0
	.zero		64


//--------------------- .nv.shared._Z10first_passPfS_f --------------------------
	.section	.nv.shared._Z10first_passPfS_f,"aw",@nobits
	.sectionflags	@""
	.align	4
.nv.shared._Z10first_passPfS_f:
	.zero		2048


//--------------------- .nv.shared._Z13generate_dataPfS_ --------------------------
	.section	.nv.shared._Z13generate_dataPfS_,"aw",@nobits
	.sectionflags	@""
	.align	4
.nv.shared._Z13generate_dataPfS_:
	.zero		2048


//--------------------- .nv.constant0._Z11second_passPfS_f --------------------------
	.section	.nv.constant0._Z11second_passPfS_f,"a",@progbits
	.sectionflags	@""
	.align	4
.nv.constant0._Z11second_passPfS_f:
	.zero		916


//--------------------- .nv.constant0._Z10first_passPfS_f --------------------------
	.section	.nv.constant0._Z10first_passPfS_f,"a",@progbits
	.sectionflags	@""
	.align	4
.nv.constant0._Z10first_passPfS_f:
	.zero		916


//--------------------- .nv.constant0._Z13generate_dataPfS_ --------------------------
	.section	.nv.constant0._Z13generate_dataPfS_,"a",@progbits
	.sectionflags	@""
	.align	4
.nv.constant0._Z13generate_dataPfS_:
	.zero		912


//--------------------- SYMBOLS --------------------------

	.type		.nv.reservedSmem.offset0,@object
	.size		.nv.reservedSmem.offset0,0x4
	.type		.nv.reservedSmem.cap,@object
	.size		.nv.reservedSmem.cap,0x4
